//
// Generated by NVIDIA NVVM Compiler
//
// Compiler Build ID: CL-36424714
// Cuda compilation tools, release 13.0, V13.0.88
// Based on NVVM 20.0.0
//

.version 9.0
.target sm_100
.address_size 64

	// .globl	_Z18processGenerationsP4cellS0_iii

.visible .entry _Z18processGenerationsP4cellS0_iii(
	.param .u64 .ptr .align 1 _Z18processGenerationsP4cellS0_iii_param_0,
	.param .u64 .ptr .align 1 _Z18processGenerationsP4cellS0_iii_param_1,
	.param .u32 _Z18processGenerationsP4cellS0_iii_param_2,
	.param .u32 _Z18processGenerationsP4cellS0_iii_param_3,
	.param .u32 _Z18processGenerationsP4cellS0_iii_param_4
)
{
	.reg .pred 	%p<27>;
	.reg .b16 	%rs<8>;
	.reg .b32 	%r<93>;
	.reg .b64 	%rd<54>;

	ld.param.u64 	%rd19, [_Z18processGenerationsP4cellS0_iii_param_1];
	ld.param.u32 	%r12, [_Z18processGenerationsP4cellS0_iii_param_2];
	ld.param.u32 	%r13, [_Z18processGenerationsP4cellS0_iii_param_3];
	ld.param.u32 	%r14, [_Z18processGenerationsP4cellS0_iii_param_4];
	cvta.to.global.u64 	%rd1, %rd19;
	mov.u32 	%r15, %tid.x;
	mov.u32 	%r16, %ctaid.x;
	mov.u32 	%r17, %ntid.x;
	mad.lo.s32 	%r1, %r16, %r17, %r15;
	mul.lo.s32 	%r18, %r13, %r12;
	setp.ge.s32 	%p1, %r1, %r18;
	@%p1 bra 	$L__BB0_34;
	div.s32 	%r19, %r1, %r13;
	mul.lo.s32 	%r20, %r19, %r13;
	sub.s32 	%r3, %r1, %r20;
	add.s32 	%r21, %r12, -1;
	setp.ge.s32 	%p2, %r19, %r21;
	min.s32 	%r22, %r19, %r3;
	setp.lt.s32 	%p3, %r22, 1;
	add.s32 	%r23, %r13, -1;
	setp.ge.s32 	%p4, %r3, %r23;
	or.pred  	%p5, %p2, %p4;
	or.pred  	%p6, %p5, %p3;
	@%p6 bra 	$L__BB0_35;
	setp.lt.s32 	%p7, %r14, 1;
	@%p7 bra 	$L__BB0_34;
	ld.param.u64 	%rd51, [_Z18processGenerationsP4cellS0_iii_param_0];
	add.s32 	%r24, %r19, -1;
	mul.lo.s32 	%r25, %r24, %r13;
	add.s32 	%r4, %r25, %r3;
	shl.b32 	%r26, %r13, 1;
	add.s32 	%r27, %r25, %r26;
	add.s32 	%r5, %r27, %r3;
	sub.s32 	%r28, %r27, %r13;
	cvt.s64.s32 	%rd20, %r28;
	cvt.u64.u32 	%rd21, %r3;
	add.s64 	%rd2, %rd21, %rd20;
	cvt.s64.s32 	%rd22, %r25;
	add.s64 	%rd3, %rd22, %rd21;
	cvt.s64.s32 	%rd23, %r27;
	add.s64 	%rd4, %rd23, %rd21;
	setp.eq.s32 	%p8, %r14, 1;
	mul.wide.s32 	%rd5, %r1, 8;
	add.s64 	%rd6, %rd1, %rd5;
	cvta.to.global.u64 	%rd24, %rd51;
	mul.wide.s32 	%rd25, %r4, 8;
	add.s64 	%rd26, %rd24, %rd25;
	add.s64 	%rd7, %rd26, 4;
	mul.wide.s32 	%rd27, %r5, 8;
	add.s64 	%rd28, %rd24, %rd27;
	add.s64 	%rd8, %rd28, 4;
	shl.b64 	%rd29, %rd2, 3;
	add.s64 	%rd30, %rd24, %rd29;
	add.s64 	%rd9, %rd30, 4;
	shl.b64 	%rd31, %rd3, 3;
	add.s64 	%rd32, %rd24, %rd31;
	add.s64 	%rd10, %rd32, 4;
	shl.b64 	%rd33, %rd4, 3;
	add.s64 	%rd34, %rd24, %rd33;
	add.s64 	%rd11, %rd34, 4;
	@%p8 bra 	$L__BB0_24;
	ld.param.u64 	%rd52, [_Z18processGenerationsP4cellS0_iii_param_0];
	cvta.to.global.u64 	%rd35, %rd52;
	add.s64 	%rd12, %rd35, %rd5;
	add.s64 	%rd37, %rd1, %rd25;
	add.s64 	%rd13, %rd37, 4;
	add.s64 	%rd39, %rd1, %rd27;
	add.s64 	%rd14, %rd39, 4;
	add.s64 	%rd41, %rd1, %rd29;
	add.s64 	%rd15, %rd41, 4;
	add.s64 	%rd43, %rd1, %rd31;
	add.s64 	%rd16, %rd43, 4;
	add.s64 	%rd45, %rd1, %rd33;
	add.s64 	%rd17, %rd45, 4;
	and.b32  	%r29, %r14, 2147483646;
	neg.s32 	%r92, %r29;
$L__BB0_5:
	ld.global.u32 	%r30, [%rd7];
	ld.global.u32 	%r31, [%rd8];
	add.s32 	%r32, %r31, %r30;
	ld.global.u32 	%r33, [%rd9+-8];
	add.s32 	%r34, %r32, %r33;
	ld.global.u32 	%r35, [%rd9+8];
	add.s32 	%r36, %r34, %r35;
	ld.global.u32 	%r37, [%rd10+-8];
	add.s32 	%r38, %r36, %r37;
	ld.global.u32 	%r39, [%rd10+8];
	add.s32 	%r40, %r38, %r39;
	ld.global.u32 	%r41, [%rd11+-8];
	add.s32 	%r42, %r40, %r41;
	ld.global.u32 	%r43, [%rd11+8];
	add.s32 	%r8, %r42, %r43;
	ld.global.u32 	%r44, [%rd12+4];
	setp.ne.s32 	%p9, %r44, 1;
	@%p9 bra 	$L__BB0_10;
	add.s32 	%r47, %r8, -4;
	setp.gt.u32 	%p12, %r47, -3;
	@%p12 bra 	$L__BB0_8;
	mov.b32 	%r49, 0;
	st.global.u32 	[%rd6+4], %r49;
	bra.uni 	$L__BB0_14;
$L__BB0_8:
	ld.global.u8 	%rs2, [%rd6];
	setp.ne.s16 	%p13, %rs2, 0;
	@%p13 bra 	$L__BB0_14;
	mov.b32 	%r48, 1;
	st.global.u32 	[%rd6+4], %r48;
	bra.uni 	$L__BB0_14;
$L__BB0_10:
	setp.ne.s32 	%p10, %r8, 3;
	@%p10 bra 	$L__BB0_13;
	ld.global.u8 	%rs1, [%rd6];
	setp.ne.s16 	%p11, %rs1, 0;
	@%p11 bra 	$L__BB0_14;
	mov.b32 	%r46, 1;
	st.global.u32 	[%rd6+4], %r46;
	bra.uni 	$L__BB0_14;
$L__BB0_13:
	mov.b32 	%r45, 0;
	st.global.u32 	[%rd6+4], %r45;
$L__BB0_14:
	ld.global.u32 	%r50, [%rd13];
	ld.global.u32 	%r51, [%rd14];
	add.s32 	%r52, %r51, %r50;
	ld.global.u32 	%r53, [%rd15+-8];
	add.s32 	%r54, %r52, %r53;
	ld.global.u32 	%r55, [%rd15+8];
	add.s32 	%r56, %r54, %r55;
	ld.global.u32 	%r57, [%rd16+-8];
	add.s32 	%r58, %r56, %r57;
	ld.global.u32 	%r59, [%rd16+8];
	add.s32 	%r60, %r58, %r59;
	ld.global.u32 	%r61, [%rd17+-8];
	add.s32 	%r62, %r60, %r61;
	ld.global.u32 	%r63, [%rd17+8];
	add.s32 	%r9, %r62, %r63;
	ld.global.u32 	%r64, [%rd6+4];
	setp.eq.s32 	%p14, %r64, 1;
	@%p14 bra 	$L__BB0_19;
	setp.eq.s32 	%p15, %r9, 3;
	@%p15 bra 	$L__BB0_17;
	mov.b32 	%r65, 0;
	st.global.u32 	[%rd12+4], %r65;
	bra.uni 	$L__BB0_23;
$L__BB0_17:
	ld.global.u8 	%rs3, [%rd12];
	setp.ne.s16 	%p16, %rs3, 0;
	@%p16 bra 	$L__BB0_23;
	mov.b32 	%r66, 1;
	st.global.u32 	[%rd12+4], %r66;
	bra.uni 	$L__BB0_23;
$L__BB0_19:
	add.s32 	%r67, %r9, -4;
	setp.lt.u32 	%p17, %r67, -2;
	@%p17 bra 	$L__BB0_22;
	ld.global.u8 	%rs4, [%rd12];
	setp.ne.s16 	%p18, %rs4, 0;
	@%p18 bra 	$L__BB0_23;
	mov.b32 	%r68, 1;
	st.global.u32 	[%rd12+4], %r68;
	bra.uni 	$L__BB0_23;
$L__BB0_22:
	mov.b32 	%r69, 0;
	st.global.u32 	[%rd12+4], %r69;
$L__BB0_23:
	add.s32 	%r92, %r92, 2;
	setp.ne.s32 	%p19, %r92, 0;
	@%p19 bra 	$L__BB0_5;
$L__BB0_24:
	and.b32  	%r70, %r14, 1;
	setp.eq.b32 	%p20, %r70, 1;
	not.pred 	%p21, %p20;
	@%p21 bra 	$L__BB0_34;
	ld.param.u64 	%rd53, [_Z18processGenerationsP4cellS0_iii_param_0];
	ld.global.u32 	%r71, [%rd7];
	ld.global.u32 	%r72, [%rd8];
	add.s32 	%r73, %r72, %r71;
	ld.global.u32 	%r74, [%rd9+-8];
	add.s32 	%r75, %r73, %r74;
	ld.global.u32 	%r76, [%rd9+8];
	add.s32 	%r77, %r75, %r76;
	ld.global.u32 	%r78, [%rd10+-8];
	add.s32 	%r79, %r77, %r78;
	ld.global.u32 	%r80, [%rd10+8];
	add.s32 	%r81, %r79, %r80;
	ld.global.u32 	%r82, [%rd11+-8];
	add.s32 	%r83, %r81, %r82;
	ld.global.u32 	%r84, [%rd11+8];
	add.s32 	%r11, %r83, %r84;
	cvta.to.global.u64 	%rd46, %rd53;
	add.s64 	%rd48, %rd46, %rd5;
	ld.global.u32 	%r85, [%rd48+4];
	setp.eq.s32 	%p22, %r85, 1;
	@%p22 bra 	$L__BB0_30;
	setp.eq.s32 	%p23, %r11, 3;
	@%p23 bra 	$L__BB0_28;
	mov.b32 	%r86, 0;
	st.global.u32 	[%rd6+4], %r86;
	bra.uni 	$L__BB0_34;
$L__BB0_28:
	ld.global.u8 	%rs5, [%rd6];
	setp.ne.s16 	%p24, %rs5, 0;
	@%p24 bra 	$L__BB0_34;
	mov.b32 	%r87, 1;
	st.global.u32 	[%rd6+4], %r87;
	bra.uni 	$L__BB0_34;
$L__BB0_30:
	add.s32 	%r88, %r11, -4;
	setp.lt.u32 	%p25, %r88, -2;
	@%p25 bra 	$L__BB0_33;
	ld.global.u8 	%rs6, [%rd6];
	setp.ne.s16 	%p26, %rs6, 0;
	@%p26 bra 	$L__BB0_34;
	mov.b32 	%r89, 1;
	st.global.u32 	[%rd6+4], %r89;
	bra.uni 	$L__BB0_34;
$L__BB0_33:
	mov.b32 	%r90, 0;
	st.global.u32 	[%rd6+4], %r90;
$L__BB0_34:
	ret;
$L__BB0_35:
	mul.wide.s32 	%rd49, %r1, 8;
	add.s64 	%rd50, %rd1, %rd49;
	mov.b16 	%rs7, 1;
	st.global.u8 	[%rd50], %rs7;
	mov.b32 	%r91, 0;
	st.global.u32 	[%rd50+4], %r91;
	bra.uni 	$L__BB0_34;

}


// ===== COMPILED SASS (sm_100) =====

	.target	sm_100

	.elftype	@"ET_EXEC"


//--------------------- .note.nv.tkinfo           --------------------------
	.section	.note.nv.tkinfo,"",@"SHT_NOTE"
	.sectionflags	@"SHF_NOTE_NV_TKINFO"
	.tkinfo
        /*0018*/ 	.word	0x00000002
        /*0030*/ 	.string	""
        /*0030*/ 	.string	"ptxas"
        /*0030*/ 	.string	"Cuda compilation tools, release 13.0, V13.0.88"
        /*0030*/ 	.string	"Build cuda_13.0.r13.0/compiler.36424714_0"
        /*0030*/ 	.string	"-arch sm_100 -m 64 "



//--------------------- .note.nv.cuinfo           --------------------------
	.section	.note.nv.cuinfo,"",@"SHT_NOTE"
	.sectionflags	@"SHF_NOTE_NV_CUINFO"
        /*0018*/ 	.short	0x0002
        /*001a*/ 	.short	0x0064
        /*001c*/ 	.short	0x0082
	.zero		2


//--------------------- .nv.info                  --------------------------
	.section	.nv.info,"",@"SHT_CUDA_INFO"
	.align	4


	//----- nvinfo : EIATTR_REGCOUNT
	.align		4
        /*0000*/ 	.byte	0x04, 0x2f
        /*0002*/ 	.short	(.L_1 - .L_0)
	.align		4
.L_0:
        /*0004*/ 	.word	index@(_Z18processGenerationsP4cellS0_iii)
        /*0008*/ 	.word	0x00000024


	//----- nvinfo : EIATTR_FRAME_SIZE
	.align		4
.L_1:
        /*000c*/ 	.byte	0x04, 0x11
        /*000e*/ 	.short	(.L_3 - .L_2)
	.align		4
.L_2:
        /*0010*/ 	.word	index@(_Z18processGenerationsP4cellS0_iii)
        /*0014*/ 	.word	0x00000000


	//----- nvinfo : EIATTR_MIN_STACK_SIZE
	.align		4
.L_3:
        /*0018*/ 	.byte	0x04, 0x12
        /*001a*/ 	.short	(.L_5 - .L_4)
	.align		4
.L_4:
        /*001c*/ 	.word	index@(_Z18processGenerationsP4cellS0_iii)
        /*0020*/ 	.word	0x00000000
.L_5:


//--------------------- .nv.compat                --------------------------
	.section	.nv.compat,"",@"SHT_CUDA_COMPAT_INFO"
	.align	4
        /*0000*/ 	.byte	0x02, 0x09, 0x00, 0x00, 0x02, 0x02, 0x01, 0x00, 0x02, 0x05, 0x05, 0x00, 0x03, 0x07, 0x01, 0x01
        /*0010*/ 	.byte	0x02, 0x03, 0x00, 0x00, 0x02, 0x06, 0x01, 0x00, 0x04, 0x0b, 0x08, 0x00, 0x09, 0x00, 0x00, 0x00
        /*0020*/ 	.byte	0x00, 0x00, 0x00, 0x00


//--------------------- .nv.info._Z18processGenerationsP4cellS0_iii --------------------------
	.section	.nv.info._Z18processGenerationsP4cellS0_iii,"",@"SHT_CUDA_INFO"
	.sectionflags	@""
	.align	4


	//----- nvinfo : EIATTR_CUDA_API_VERSION
	.align		4
        /*0000*/ 	.byte	0x04, 0x37
        /*0002*/ 	.short	(.L_7 - .L_6)
.L_6:
        /*0004*/ 	.word	0x00000082


	//----- nvinfo : EIATTR_KPARAM_INFO
	.align		4
.L_7:
        /*0008*/ 	.byte	0x04, 0x17
        /*000a*/ 	.short	(.L_9 - .L_8)
.L_8:
        /*000c*/ 	.word	0x00000000
        /*0010*/ 	.short	0x0004
        /*0012*/ 	.short	0x0018
        /*0014*/ 	.byte	0x00, 0xf0, 0x11, 0x00


	//----- nvinfo : EIATTR_KPARAM_INFO
	.align		4
.L_9:
        /*0018*/ 	.byte	0x04, 0x17
        /*001a*/ 	.short	(.L_11 - .L_10)
.L_10:
        /*001c*/ 	.word	0x00000000
        /*0020*/ 	.short	0x0003
        /*0022*/ 	.short	0x0014
        /*0024*/ 	.byte	0x00, 0xf0, 0x11, 0x00


	//----- nvinfo : EIATTR_KPARAM_INFO
	.align		4
.L_11:
        /*0028*/ 	.byte	0x04, 0x17
        /*002a*/ 	.short	(.L_13 - .L_12)
.L_12:
        /*002c*/ 	.word	0x00000000
        /*0030*/ 	.short	0x0002
        /*0032*/ 	.short	0x0010
        /*0034*/ 	.byte	0x00, 0xf0, 0x11, 0x00


	//----- nvinfo : EIATTR_KPARAM_INFO
	.align		4
.L_13:
        /*0038*/ 	.byte	0x04, 0x17
        /*003a*/ 	.short	(.L_15 - .L_14)
.L_14:
        /*003c*/ 	.word	0x00000000
        /*0040*/ 	.short	0x0001
        /*0042*/ 	.short	0x0008
        /*0044*/ 	.byte	0x00, 0xf5, 0x21, 0x00


	//----- nvinfo : EIATTR_KPARAM_INFO
	.align		4
.L_15:
        /*0048*/ 	.byte	0x04, 0x17
        /*004a*/ 	.short	(.L_17 - .L_16)
.L_16:
        /*004c*/ 	.word	0x00000000
        /*0050*/ 	.short	0x0000
        /*0052*/ 	.short	0x0000
        /*0054*/ 	.byte	0x00, 0xf5, 0x21, 0x00


	//----- nvinfo : EIATTR_SPARSE_MMA_MASK
	.align		4
.L_17:
        /*0058*/ 	.byte	0x03, 0x50
        /*005a*/ 	.short	0x0000


	//----- nvinfo : EIATTR_MAXREG_COUNT
	.align		4
        /*005c*/ 	.byte	0x03, 0x1b
        /*005e*/ 	.short	0x00ff


	//----- nvinfo : EIATTR_MERCURY_ISA_VERSION
	.align		4
        /*0060*/ 	.byte	0x03, 0x5f
        /*0062*/ 	.short	0x0101


	//----- nvinfo : EIATTR_VRC_CTA_INIT_COUNT
	.align		4
        /*0064*/ 	.byte	0x02, 0x4a
	.zero		1
	.zero		1


	//----- nvinfo : EIATTR_EXIT_INSTR_OFFSETS
	.align		4
        /*0068*/ 	.byte	0x04, 0x1c
        /*006a*/ 	.short	(.L_19 - .L_18)


	//   ....[0]....
.L_18:
        /*006c*/ 	.word	0x00000080


	//   ....[1]....
        /*0070*/ 	.word	0x000002c0


	//   ....[2]....
        /*0074*/ 	.word	0x00000a70


	//   ....[3]....
        /*0078*/ 	.word	0x00000bb0


	//   ....[4]....
        /*007c*/ 	.word	0x00000be0


	//   ....[5]....
        /*0080*/ 	.word	0x00000c10


	//   ....[6]....
        /*0084*/ 	.word	0x00000c70


	//   ....[7]....
        /*0088*/ 	.word	0x00000ca0


	//   ....[8]....
        /*008c*/ 	.word	0x00000cc0


	//   ....[9]....
        /*0090*/ 	.word	0x00000d30


	//----- nvinfo : EIATTR_CRS_STACK_SIZE
	.align		4
.L_19:
        /*0094*/ 	.byte	0x04, 0x1e
        /*0096*/ 	.short	(.L_21 - .L_20)
.L_20:
        /*0098*/ 	.word	0x00000000


	//----- nvinfo : EIATTR_CBANK_PARAM_SIZE
	.align		4
.L_21:
        /*009c*/ 	.byte	0x03, 0x19
        /*009e*/ 	.short	0x001c


	//----- nvinfo : EIATTR_PARAM_CBANK
	.align		4
        /*00a0*/ 	.byte	0x04, 0x0a
        /*00a2*/ 	.short	(.L_23 - .L_22)
	.align		4
.L_22:
        /*00a4*/ 	.word	index@(.nv.constant0._Z18processGenerationsP4cellS0_iii)
        /*00a8*/ 	.short	0x0380
        /*00aa*/ 	.short	0x001c


	//----- nvinfo : EIATTR_SW_WAR
	.align		4
.L_23:
        /*00ac*/ 	.byte	0x04, 0x36
        /*00ae*/ 	.short	(.L_25 - .L_24)
.L_24:
        /*00b0*/ 	.word	0x00000008
.L_25:


//--------------------- .nv.callgraph             --------------------------
	.section	.nv.callgraph,"",@"SHT_CUDA_CALLGRAPH"
	.align	4
	.sectionentsize	8
	.align		4
        /*0000*/ 	.word	0x00000000
	.align		4
        /*0004*/ 	.word	0xffffffff
	.align		4
        /*0008*/ 	.word	0x00000000
	.align		4
        /*000c*/ 	.word	0xfffffffe
	.align		4
        /*0010*/ 	.word	0x00000000
	.align		4
        /*0014*/ 	.word	0xfffffffd
	.align		4
        /*0018*/ 	.word	0x00000000
	.align		4
        /*001c*/ 	.word	0xfffffffc


//--------------------- .text._Z18processGenerationsP4cellS0_iii --------------------------
	.section	.text._Z18processGenerationsP4cellS0_iii,"ax",@progbits
	.align	128
        .global         _Z18processGenerationsP4cellS0_iii
        .type           _Z18processGenerationsP4cellS0_iii,@function
        .size           _Z18processGenerationsP4cellS0_iii,(.L_x_14 - _Z18processGenerationsP4cellS0_iii)
        .other          _Z18processGenerationsP4cellS0_iii,@"STO_CUDA_ENTRY STV_DEFAULT"
_Z18processGenerationsP4cellS0_iii:
.text._Z18processGenerationsP4cellS0_iii:
[----:B------:R-:W-:Y:S01]  /*0000*/  LDC R1, c[0x0][0x37c] ;  /* 0x0000df00ff017b82 */ /* 0x000fe20000000800 */
[----:B------:R-:W0:Y:S07]  /*0010*/  S2R R0, SR_TID.X ;  /* 0x0000000000007919 */ /* 0x000e2e0000002100 */
[----:B------:R-:W0:Y:S08]  /*0020*/  S2UR UR4, SR_CTAID.X ;  /* 0x00000000000479c3 */ /* 0x000e300000002500 */
[----:B------:R-:W0:Y:S08]  /*0030*/  LDC R5, c[0x0][0x360] ;  /* 0x0000d800ff057b82 */ /* 0x000e300000000800 */
[----:B------:R-:W1:Y:S01]  /*0040*/  LDC.64 R2, c[0x0][0x390] ;  /* 0x0000e400ff027b82 */ /* 0x000e620000000a00 */
[----:B0-----:R-:W-:-:S02]  /*0050*/  IMAD R0, R5, UR4, R0 ;  /* 0x0000000405007c24 */ /* 0x001fc4000f8e0200 */
[----:B-1----:R-:W-:-:S05]  /*0060*/  IMAD R5, R3, R2, RZ ;  /* 0x0000000203057224 */ /* 0x002fca00078e02ff */
[----:B------:R-:W-:-:S13]  /*0070*/  ISETP.GE.AND P0, PT, R0, R5, PT ;  /* 0x000000050000720c */ /* 0x000fda0003f06270 */
[----:B------:R-:W-:Y:S05]  /*0080*/  @P0 EXIT ;  /* 0x000000000000094d */ /* 0x000fea0003800000 */
[----:B------:R-:W-:Y:S01]  /*0090*/  IABS R7, R3 ;  /* 0x0000000300077213 */ /* 0x000fe20000000000 */
[----:B------:R-:W-:Y:S01]  /*00a0*/  VIADD R2, R2, 0xffffffff ;  /* 0xffffffff02027836 */ /* 0x000fe20000000000 */
[----:B------:R-:W0:Y:S02]  /*00b0*/  LDCU.64 UR4, c[0x0][0x358] ;  /* 0x00006b00ff0477ac */ /* 0x000e240008000a00 */
[----:B------:R-:W1:Y:S08]  /*00c0*/  I2F.RP R6, R7 ;  /* 0x0000000700067306 */ /* 0x000e700000209400 */
[----:B-1----:R-:W1:Y:S02]  /*00d0*/  MUFU.RCP R6, R6 ;  /* 0x0000000600067308 */ /* 0x002e640000001000 */
[----:B-1----:R-:W-:-:S06]  /*00e0*/  VIADD R4, R6, 0xffffffe ;  /* 0x0ffffffe06047836 */ /* 0x002fcc0000000000 */
[----:B------:R1:W2:Y:S02]  /*00f0*/  F2I.FTZ.U32.TRUNC.NTZ R5, R4 ;  /* 0x0000000400057305 */ /* 0x0002a4000021f000 */
[----:B-1----:R-:W-:Y:S02]  /*0100*/  IMAD.MOV.U32 R4, RZ, RZ, RZ ;  /* 0x000000ffff047224 */ /* 0x002fe400078e00ff */
[----:B--2---:R-:W-:-:S04]  /*0110*/  IMAD.MOV R8, RZ, RZ, -R5 ;  /* 0x000000ffff087224 */ /* 0x004fc800078e0a05 */
[----:B------:R-:W-:Y:S01]  /*0120*/  IMAD R9, R8, R7, RZ ;  /* 0x0000000708097224 */ /* 0x000fe200078e02ff */
[----:B------:R-:W-:-:S03]  /*0130*/  IABS R8, R0 ;  /* 0x0000000000087213 */ /* 0x000fc60000000000 */
[----:B------:R-:W-:Y:S01]  /*0140*/  IMAD.HI.U32 R5, R5, R9, R4 ;  /* 0x0000000905057227 */ /* 0x000fe200078e0004 */
[----:B------:R-:W-:-:S04]  /*0150*/  LOP3.LUT R4, R0, R3, RZ, 0x3c, !PT ;  /* 0x0000000300047212 */ /* 0x000fc800078e3cff */
[----:B------:R-:W-:Y:S01]  /*0160*/  ISETP.GE.AND P2, PT, R4, RZ, PT ;  /* 0x000000ff0400720c */ /* 0x000fe20003f46270 */
[----:B------:R-:W-:-:S04]  /*0170*/  IMAD.HI.U32 R5, R5, R8, RZ ;  /* 0x0000000805057227 */ /* 0x000fc800078e00ff */
[----:B------:R-:W-:-:S04]  /*0180*/  IMAD.MOV R6, RZ, RZ, -R5 ;  /* 0x000000ffff067224 */ /* 0x000fc800078e0a05 */
[----:B------:R-:W-:-:S05]  /*0190*/  IMAD R6, R7, R6, R8 ;  /* 0x0000000607067224 */ /* 0x000fca00078e0208 */
[----:B------:R-:W-:-:S13]  /*01a0*/  ISETP.GT.U32.AND P1, PT, R7, R6, PT ;  /* 0x000000060700720c */ /* 0x000fda0003f24070 */
[----:B------:R-:W-:Y:S02]  /*01b0*/  @!P1 IMAD.IADD R6, R6, 0x1, -R7 ;  /* 0x0000000106069824 */ /* 0x000fe400078e0a07 */
[----:B------:R-:W-:Y:S01]  /*01c0*/  @!P1 VIADD R5, R5, 0x1 ;  /* 0x0000000105059836 */ /* 0x000fe20000000000 */
[----:B------:R-:W-:Y:S02]  /*01d0*/  ISETP.NE.AND P1, PT, R3, RZ, PT ;  /* 0x000000ff0300720c */ /* 0x000fe40003f25270 */
[----:B------:R-:W-:-:S13]  /*01e0*/  ISETP.GE.U32.AND P0, PT, R6, R7, PT ;  /* 0x000000070600720c */ /* 0x000fda0003f06070 */
[----:B------:R-:W-:-:S04]  /*01f0*/  @P0 VIADD R5, R5, 0x1 ;  /* 0x0000000105050836 */ /* 0x000fc80000000000 */
[----:B------:R-:W-:Y:S01]  /*0200*/  @!P2 IMAD.MOV R5, RZ, RZ, -R5 ;  /* 0x000000ffff05a224 */ /* 0x000fe200078e0a05 */
[----:B------:R-:W-:-:S05]  /*0210*/  @!P1 LOP3.LUT R5, RZ, R3, RZ, 0x33, !PT ;  /* 0x00000003ff059212 */ /* 0x000fca00078e33ff */
[----:B------:R-:W-:-:S04]  /*0220*/  IMAD.MOV R4, RZ, RZ, -R5 ;  /* 0x000000ffff047224 */ /* 0x000fc800078e0a05 */
[C---:B------:R-:W-:Y:S02]  /*0230*/  IMAD R7, R3.reuse, R4, R0 ;  /* 0x0000000403077224 */ /* 0x040fe400078e0200 */
[----:B------:R-:W-:-:S05]  /*0240*/  VIADD R4, R3, 0xffffffff ;  /* 0xffffffff03047836 */ /* 0x000fca0000000000 */
[----:B------:R-:W-:Y:S02]  /*0250*/  ISETP.GE.AND P0, PT, R7, R4, PT ;  /* 0x000000040700720c */ /* 0x000fe40003f06270 */
[C---:B------:R-:W-:Y:S02]  /*0260*/  VIMNMX R4, PT, PT, R5.reuse, R7, PT ;  /* 0x0000000705047248 */ /* 0x040fe40003fe0100 */
[----:B------:R-:W-:-:S04]  /*0270*/  ISETP.GE.OR P0, PT, R5, R2, P0 ;  /* 0x000000020500720c */ /* 0x000fc80000706670 */
[----:B------:R-:W-:-:S13]  /*0280*/  ISETP.LT.OR P0, PT, R4, 0x1, P0 ;  /* 0x000000010400780c */ /* 0x000fda0000701670 */
[----:B0-----:R-:W-:Y:S05]  /*0290*/  @P0 BRA `(.L_x_0) ;  /* 0x00000008008c0947 */ /* 0x001fea0003800000 */
[----:B------:R-:W0:Y:S02]  /*02a0*/  LDC R19, c[0x0][0x398] ;  /* 0x0000e600ff137b82 */ /* 0x000e240000000800 */
[----:B0-----:R-:W-:-:S13]  /*02b0*/  ISETP.GE.AND P0, PT, R19, 0x1, PT ;  /* 0x000000011300780c */ /* 0x001fda0003f06270 */
[----:B------:R-:W-:Y:S05]  /*02c0*/  @!P0 EXIT ;  /* 0x000000000000894d */ /* 0x000fea0003800000 */
[----:B------:R-:W-:Y:S01]  /*02d0*/  VIADD R2, R5, 0xffffffff ;  /* 0xffffffff05027836 */ /* 0x000fe20000000000 */
[----:B------:R-:W0:Y:S01]  /*02e0*/  LDCU.64 UR6, c[0x0][0x380] ;  /* 0x00007000ff0677ac */ /* 0x000e220008000a00 */
[----:B------:R-:W1:Y:S02]  /*02f0*/  LDC.64 R16, c[0x0][0x380] ;  /* 0x0000e000ff107b82 */ /* 0x000e640000000a00 */
[----:B------:R-:W-:-:S04]  /*0300*/  IMAD R2, R2, R3, RZ ;  /* 0x0000000302027224 */ /* 0x000fc800078e02ff */
[--C-:B------:R-:W-:Y:S01]  /*0310*/  IMAD R4, R3, 0x2, R2.reuse ;  /* 0x0000000203047824 */ /* 0x100fe200078e0202 */
[C---:B------:R-:W-:Y:S01]  /*0320*/  IADD3 R6, P0, PT, R7.reuse, R2, RZ ;  /* 0x0000000207067210 */ /* 0x040fe20007f1e0ff */
[----:B------:R-:W2:Y:S01]  /*0330*/  LDC.64 R24, c[0x0][0x388] ;  /* 0x0000e200ff187b82 */ /* 0x000ea20000000a00 */
[C---:B------:R-:W-:Y:S02]  /*0340*/  IMAD.IADD R15, R7.reuse, 0x1, R2 ;  /* 0x00000001070f7824 */ /* 0x040fe400078e0202 */
[----:B------:R-:W-:Y:S01]  /*0350*/  IMAD.IADD R3, R4, 0x1, -R3 ;  /* 0x0000000104037824 */ /* 0x000fe200078e0a03 */
[----:B------:R-:W-:Y:S01]  /*0360*/  LEA.HI.X.SX32 R21, R2, RZ, 0x1, P0 ;  /* 0x000000ff02157211 */ /* 0x000fe200000f0eff */
[----:B------:R-:W-:Y:S01]  /*0370*/  IMAD.SHL.U32 R20, R6, 0x8, RZ ;  /* 0x0000000806147824 */ /* 0x000fe200078e00ff */
[C---:B------:R-:W-:Y:S01]  /*0380*/  IADD3 R5, P1, PT, R7.reuse, R4, RZ ;  /* 0x0000000407057210 */ /* 0x040fe20007f3e0ff */
[C---:B------:R-:W-:Y:S01]  /*0390*/  IMAD.IADD R23, R7.reuse, 0x1, R4 ;  /* 0x0000000107177824 */ /* 0x040fe200078e0204 */
[----:B------:R-:W-:-:S02]  /*03a0*/  IADD3 R2, P0, PT, R7, R3, RZ ;  /* 0x0000000307027210 */ /* 0x000fc40007f1e0ff */
[----:B------:R-:W-:Y:S01]  /*03b0*/  LEA.HI.X.SX32 R26, R4, RZ, 0x1, P1 ;  /* 0x000000ff041a7211 */ /* 0x000fe200008f0eff */
[----:B------:R-:W-:Y:S01]  /*03c0*/  IMAD.SHL.U32 R18, R5, 0x8, RZ ;  /* 0x0000000805127824 */ /* 0x000fe200078e00ff */
[----:B------:R-:W-:Y:S01]  /*03d0*/  LEA.HI.X.SX32 R3, R3, RZ, 0x1, P0 ;  /* 0x000000ff03037211 */ /* 0x000fe200000f0eff */
[----:B------:R-:W-:Y:S01]  /*03e0*/  IMAD.SHL.U32 R22, R2, 0x8, RZ ;  /* 0x0000000802167824 */ /* 0x000fe200078e00ff */
[----:B------:R-:W-:Y:S02]  /*03f0*/  ISETP.NE.AND P0, PT, R19, 0x1, PT ;  /* 0x000000011300780c */ /* 0x000fe40003f05270 */
[----:B------:R-:W-:Y:S01]  /*0400*/  SHF.L.U64.HI R21, R6, 0x3, R21 ;  /* 0x0000000306157819 */ /* 0x000fe20000010215 */
[----:B-1----:R-:W-:Y:S01]  /*0410*/  IMAD.WIDE R10, R15, 0x8, R16 ;  /* 0x000000080f0a7825 */ /* 0x002fe200078e0210 */
[----:B------:R-:W-:Y:S02]  /*0420*/  SHF.L.U64.HI R28, R2, 0x3, R3 ;  /* 0x00000003021c7819 */ /* 0x000fe40000010203 */
[----:B------:R-:W-:Y:S01]  /*0430*/  SHF.L.U64.HI R26, R5, 0x3, R26 ;  /* 0x00000003051a7819 */ /* 0x000fe2000001021a */
[----:B------:R-:W-:Y:S01]  /*0440*/  IMAD.WIDE R12, R23, 0x8, R16 ;  /* 0x00000008170c7825 */ /* 0x000fe200078e0210 */
[----:B0-----:R-:W-:-:S02]  /*0450*/  IADD3 R2, P2, PT, R20, UR6, RZ ;  /* 0x0000000614027c10 */ /* 0x001fc4000ff5e0ff */
[----:B------:R-:W-:Y:S01]  /*0460*/  IADD3 R4, P3, PT, R18, UR6, RZ ;  /* 0x0000000612047c10 */ /* 0x000fe2000ff7e0ff */
[----:B--2---:R-:W-:Y:S01]  /*0470*/  IMAD.WIDE R8, R0, 0x8, R24 ;  /* 0x0000000800087825 */ /* 0x004fe200078e0218 */
[----:B------:R-:W-:Y:S02]  /*0480*/  IADD3 R6, P1, PT, R22, UR6, RZ ;  /* 0x0000000616067c10 */ /* 0x000fe4000ff3e0ff */
[----:B------:R-:W-:Y:S02]  /*0490*/  IADD3.X R3, PT, PT, R21, UR7, RZ, P2, !PT ;  /* 0x0000000715037c10 */ /* 0x000fe400097fe4ff */
[----:B------:R-:W-:Y:S02]  /*04a0*/  IADD3.X R5, PT, PT, R26, UR7, RZ, P3, !PT ;  /* 0x000000071a057c10 */ /* 0x000fe40009ffe4ff */
[----:B------:R-:W-:Y:S01]  /*04b0*/  IADD3.X R7, PT, PT, R28, UR7, RZ, P1, !PT ;  /* 0x000000071c077c10 */ /* 0x000fe20008ffe4ff */
[----:B------:R-:W-:Y:S06]  /*04c0*/  @!P0 BRA `(.L_x_1) ;  /* 0x00000004005c8947 */ /* 0x000fec0003800000 */
[----:B------:R-:W0:Y:S01]  /*04d0*/  LDCU.64 UR6, c[0x0][0x388] ;  /* 0x00007100ff0677ac */ /* 0x000e220008000a00 */
[----:B------:R-:W-:Y:S01]  /*04e0*/  LOP3.LUT R27, R19, 0x7ffffffe, RZ, 0xc0, !PT ;  /* 0x7ffffffe131b7812 */ /* 0x000fe200078ec0ff */
[----:B------:R-:W-:-:S04]  /*04f0*/  IMAD.WIDE R14, R15, 0x8, R24 ;  /* 0x000000080f0e7825 */ /* 0x000fc800078e0218 */
[----:B------:R-:W-:-:S04]  /*0500*/  IMAD.WIDE R24, R23, 0x8, R24 ;  /* 0x0000000817187825 */ /* 0x000fc800078e0218 */
[----:B------:R-:W-:Y:S01]  /*0510*/  IMAD.WIDE R16, R0, 0x8, R16 ;  /* 0x0000000800107825 */ /* 0x000fe200078e0210 */
[----:B0-----:R-:W-:Y:S02]  /*0520*/  IADD3 R18, P2, PT, R18, UR6, RZ ;  /* 0x0000000612127c10 */ /* 0x001fe4000ff5e0ff */
[----:B------:R-:W-:Y:S02]  /*0530*/  IADD3 R22, P0, PT, R22, UR6, RZ ;  /* 0x0000000616167c10 */ /* 0x000fe4000ff1e0ff */
[----:B------:R-:W-:Y:S02]  /*0540*/  IADD3 R20, P1, PT, R20, UR6, RZ ;  /* 0x0000000614147c10 */ /* 0x000fe4000ff3e0ff */
[----:B------:R-:W-:Y:S01]  /*0550*/  IADD3.X R19, PT, PT, R26, UR7, RZ, P2, !PT ;  /* 0x000000071a137c10 */ /* 0x000fe200097fe4ff */
[----:B------:R-:W-:Y:S01]  /*0560*/  IMAD.MOV R26, RZ, RZ, -R27 ;  /* 0x000000ffff1a7224 */ /* 0x000fe200078e0a1b */
[----:B------:R-:W-:Y:S02]  /*0570*/  IADD3.X R23, PT, PT, R28, UR7, RZ, P0, !PT ;  /* 0x000000071c177c10 */ /* 0x000fe400087fe4ff */
[----:B------:R-:W-:-:S07]  /*0580*/  IADD3.X R21, PT, PT, R21, UR7, RZ, P1, !PT ;  /* 0x0000000715157c10 */ /* 0x000fce0008ffe4ff */
.L_x_10:
[----:B0-2-4-:R-:W2:Y:S04]  /*0590*/  LDG.E R27, desc[UR4][R10.64+0x4] ;  /* 0x000004040a1b7981 */ /* 0x015ea8000c1e1900 */
[----:B------:R-:W2:Y:S04]  /*05a0*/  LDG.E R28, desc[UR4][R12.64+0x4] ;  /* 0x000004040c1c7981 */ /* 0x000ea8000c1e1900 */
[----:B------:R-:W2:Y:S04]  /*05b0*/  LDG.E R29, desc[UR4][R6.64+-0x4] ;  /* 0xfffffc04061d7981 */ /* 0x000ea8000c1e1900 */
[----:B---3--:R-:W3:Y:S04]  /*05c0*/  LDG.E R33, desc[UR4][R16.64+0x4] ;  /* 0x0000040410217981 */ /* 0x008ee8000c1e1900 */
[----:B------:R-:W4:Y:S04]  /*05d0*/  LDG.E R30, desc[UR4][R6.64+0xc] ;  /* 0x00000c04061e7981 */ /* 0x000f28000c1e1900 */
[----:B------:R-:W4:Y:S04]  /*05e0*/  LDG.E R31, desc[UR4][R2.64+-0x4] ;  /* 0xfffffc04021f7981 */ /* 0x000f28000c1e1900 */
[----:B------:R-:W5:Y:S01]  /*05f0*/  LDG.E R32, desc[UR4][R4.64+0xc] ;  /* 0x00000c0404207981 */ /* 0x000f62000c1e1900 */
[----:B--2---:R-:W-:-:S03]  /*0600*/  IADD3 R27, PT, PT, R29, R28, R27 ;  /* 0x0000001c1d1b7210 */ /* 0x004fc60007ffe01b */
[----:B------:R-:W2:Y:S04]  /*0610*/  LDG.E R28, desc[UR4][R2.64+0xc] ;  /* 0x00000c04021c7981 */ /* 0x000ea8000c1e1900 */
[----:B------:R-:W2:Y:S01]  /*0620*/  LDG.E R29, desc[UR4][R4.64+-0x4] ;  /* 0xfffffc04041d7981 */ /* 0x000ea2000c1e1900 */
[----:B---3--:R-:W-:Y:S01]  /*0630*/  ISETP.NE.AND P1, PT, R33, 0x1, PT ;  /* 0x000000012100780c */ /* 0x008fe20003f25270 */
[----:B------:R-:W-:Y:S01]  /*0640*/  VIADD R26, R26, 0x2 ;  /* 0x000000021a1a7836 */ /* 0x000fe20000000000 */
[----:B----4-:R-:W-:Y:S01]  /*0650*/  IADD3 R27, PT, PT, R31, R27, R30 ;  /* 0x0000001b1f1b7210 */ /* 0x010fe20007ffe01e */
[----:B------:R-:W-:Y:S03]  /*0660*/  BSSY.RECONVERGENT B0, `(.L_x_2) ;  /* 0x0000018000007945 */ /* 0x000fe60003800200 */
[----:B------:R-:W-:-:S02]  /*0670*/  ISETP.NE.AND P0, PT, R26, RZ, PT ;  /* 0x000000ff1a00720c */ /* 0x000fc40003f05270 */
[----:B--2---:R-:W-:-:S05]  /*0680*/  IADD3 R27, PT, PT, R29, R27, R28 ;  /* 0x0000001b1d1b7210 */ /* 0x004fca0007ffe01c */
[----:B-----5:R-:W-:Y:S01]  /*0690*/  IMAD.IADD R27, R27, 0x1, R32 ;  /* 0x000000011b1b7824 */ /* 0x020fe200078e0220 */
[----:B-1----:R-:W-:Y:S06]  /*06a0*/  @P1 BRA `(.L_x_3) ;  /* 0x0000000000281947 */ /* 0x002fec0003800000 */
[----:B------:R-:W-:-:S05]  /*06b0*/  VIADD R27, R27, 0xfffffffc ;  /* 0xfffffffc1b1b7836 */ /* 0x000fca0000000000 */
[----:B------:R-:W-:-:S13]  /*06c0*/  ISETP.GT.U32.AND P1, PT, R27, -0x3, PT ;  /* 0xfffffffd1b00780c */ /* 0x000fda0003f24070 */
[----:B------:R2:W-:Y:S01]  /*06d0*/  @!P1 STG.E desc[UR4][R8.64+0x4], RZ ;  /* 0x000004ff08009986 */ /* 0x0005e2000c101904 */
[----:B------:R-:W-:Y:S05]  /*06e0*/  @!P1 BRA `(.L_x_4) ;  /* 0x00000000003c9947 */ /* 0x000fea0003800000 */
[----:B------:R-:W3:Y:S02]  /*06f0*/  LDG.E.U8 R27, desc[UR4][R8.64] ;  /* 0x00000004081b7981 */ /* 0x000ee4000c1e1100 */
[----:B---3--:R-:W-:-:S13]  /*0700*/  ISETP.NE.AND P1, PT, R27, RZ, PT ;  /* 0x000000ff1b00720c */ /* 0x008fda0003f25270 */
[----:B------:R-:W-:Y:S05]  /*0710*/  @P1 BRA `(.L_x_4) ;  /* 0x0000000000301947 */ /* 0x000fea0003800000 */
[----:B------:R-:W-:-:S05]  /*0720*/  IMAD.MOV.U32 R27, RZ, RZ, 0x1 ;  /* 0x00000001ff1b7424 */ /* 0x000fca00078e00ff */
[----:B------:R3:W-:Y:S01]  /*0730*/  STG.E desc[UR4][R8.64+0x4], R27 ;  /* 0x0000041b08007986 */ /* 0x0007e2000c101904 */
[----:B------:R-:W-:Y:S05]  /*0740*/  BRA `(.L_x_4) ;  /* 0x0000000000247947 */ /* 0x000fea0003800000 */
.L_x_3:
[----:B------:R-:W-:-:S13]  /*0750*/  ISETP.NE.AND P1, PT, R27, 0x3, PT ;  /* 0x000000031b00780c */ /* 0x000fda0003f25270 */
[----:B------:R-:W-:Y:S05]  /*0760*/  @P1 BRA `(.L_x_5) ;  /* 0x0000000000181947 */ /* 0x000fea0003800000 */
[----:B------:R-:W2:Y:S02]  /*0770*/  LDG.E.U8 R27, desc[UR4][R8.64] ;  /* 0x00000004081b7981 */ /* 0x000ea4000c1e1100 */
[----:B--2---:R-:W-:-:S13]  /*0780*/  ISETP.NE.AND P1, PT, R27, RZ, PT ;  /* 0x000000ff1b00720c */ /* 0x004fda0003f25270 */
[----:B------:R-:W-:Y:S05]  /*0790*/  @P1 BRA `(.L_x_4) ;  /* 0x0000000000101947 */ /* 0x000fea0003800000 */
[----:B------:R-:W-:-:S05]  /*07a0*/  IMAD.MOV.U32 R27, RZ, RZ, 0x1 ;  /* 0x00000001ff1b7424 */ /* 0x000fca00078e00ff */
[----:B------:R0:W-:Y:S01]  /*07b0*/  STG.E desc[UR4][R8.64+0x4], R27 ;  /* 0x0000041b08007986 */ /* 0x0001e2000c101904 */
[----:B------:R-:W-:Y:S05]  /*07c0*/  BRA `(.L_x_4) ;  /* 0x0000000000047947 */ /* 0x000fea0003800000 */
.L_x_5:
[----:B------:R1:W-:Y:S02]  /*07d0*/  STG.E desc[UR4][R8.64+0x4], RZ ;  /* 0x000004ff08007986 */ /* 0x0003e4000c101904 */
.L_x_4:
[----:B------:R-:W-:Y:S05]  /*07e0*/  BSYNC.RECONVERGENT B0 ;  /* 0x0000000000007941 */ /* 0x000fea0003800200 */
.L_x_2:
[----:B0--3--:R-:W3:Y:S04]  /*07f0*/  LDG.E R27, desc[UR4][R14.64+0x4] ;  /* 0x000004040e1b7981 */ /* 0x009ee8000c1e1900 */
[----:B------:R-:W3:Y:S04]  /*0800*/  LDG.E R28, desc[UR4][R24.64+0x4] ;  /* 0x00000404181c7981 */ /* 0x000ee8000c1e1900 */
[----:B------:R-:W3:Y:S04]  /*0810*/  LDG.E R29, desc[UR4][R22.64+-0x4] ;  /* 0xfffffc04161d7981 */ /* 0x000ee8000c1e1900 */
[----:B------:R-:W4:Y:S04]  /*0820*/  LDG.E R33, desc[UR4][R8.64+0x4] ;  /* 0x0000040408217981 */ /* 0x000f28000c1e1900 */
[----:B------:R-:W5:Y:S04]  /*0830*/  LDG.E R30, desc[UR4][R22.64+0xc] ;  /* 0x00000c04161e7981 */ /* 0x000f68000c1e1900 */
[----:B------:R-:W5:Y:S04]  /*0840*/  LDG.E R31, desc[UR4][R20.64+-0x4] ;  /* 0xfffffc04141f7981 */ /* 0x000f68000c1e1900 */
[----:B------:R-:W2:Y:S01]  /*0850*/  LDG.E R32, desc[UR4][R18.64+0xc] ;  /* 0x00000c0412207981 */ /* 0x000ea2000c1e1900 */
[----:B---3--:R-:W-:-:S03]  /*0860*/  IADD3 R27, PT, PT, R29, R28, R27 ;  /* 0x0000001c1d1b7210 */ /* 0x008fc60007ffe01b */
[----:B------:R-:W3:Y:S04]  /*0870*/  LDG.E R28, desc[UR4][R20.64+0xc] ;  /* 0x00000c04141c7981 */ /* 0x000ee8000c1e1900 */
[----:B------:R-:W3:Y:S01]  /*0880*/  LDG.E R29, desc[UR4][R18.64+-0x4] ;  /* 0xfffffc04121d7981 */ /* 0x000ee2000c1e1900 */
[----:B----4-:R-:W-:Y:S02]  /*0890*/  ISETP.NE.AND P1, PT, R33, 0x1, PT ;  /* 0x000000012100780c */ /* 0x010fe40003f25270 */
[----:B-----5:R-:W-:Y:S01]  /*08a0*/  IADD3 R27, PT, PT, R31, R27, R30 ;  /* 0x0000001b1f1b7210 */ /* 0x020fe20007ffe01e */
[----:B------:R-:W-:Y:S03]  /*08b0*/  BSSY.RECONVERGENT B0, `(.L_x_6) ;  /* 0x0000017000007945 */ /* 0x000fe60003800200 */
[----:B---3--:R-:W-:-:S05]  /*08c0*/  IADD3 R27, PT, PT, R29, R27, R28 ;  /* 0x0000001b1d1b7210 */ /* 0x008fca0007ffe01c */
[----:B--2---:R-:W-:Y:S02]  /*08d0*/  IMAD.IADD R27, R27, 0x1, R32 ;  /* 0x000000011b1b7824 */ /* 0x004fe400078e0220 */
[----:B------:R-:W-:Y:S05]  /*08e0*/  @!P1 BRA `(.L_x_7) ;  /* 0x0000000000249947 */ /* 0x000fea0003800000 */
[----:B------:R-:W-:-:S13]  /*08f0*/  ISETP.NE.AND P1, PT, R27, 0x3, PT ;  /* 0x000000031b00780c */ /* 0x000fda0003f25270 */
[----:B------:R3:W-:Y:S01]  /*0900*/  @P1 STG.E desc[UR4][R16.64+0x4], RZ ;  /* 0x000004ff10001986 */ /* 0x0007e2000c101904 */
[----:B------:R-:W-:Y:S05]  /*0910*/  @P1 BRA `(.L_x_8) ;  /* 0x0000000000401947 */ /* 0x000fea0003800000 */
[----:B------:R-:W2:Y:S02]  /*0920*/  LDG.E.U8 R27, desc[UR4][R16.64] ;  /* 0x00000004101b7981 */ /* 0x000ea4000c1e1100 */
[----:B--2---:R-:W-:-:S13]  /*0930*/  ISETP.NE.AND P1, PT, R27, RZ, PT ;  /* 0x000000ff1b00720c */ /* 0x004fda0003f25270 */
[----:B------:R-:W-:Y:S05]  /*0940*/  @P1 BRA `(.L_x_8) ;  /* 0x0000000000341947 */ /* 0x000fea0003800000 */
[----:B------:R-:W-:-:S05]  /*0950*/  IMAD.MOV.U32 R27, RZ, RZ, 0x1 ;  /* 0x00000001ff1b7424 */ /* 0x000fca00078e00ff */
[----:B------:R4:W-:Y:S01]  /*0960*/  STG.E desc[UR4][R16.64+0x4], R27 ;  /* 0x0000041b10007986 */ /* 0x0009e2000c101904 */
[----:B------:R-:W-:Y:S05]  /*0970*/  BRA `(.L_x_8) ;  /* 0x0000000000287947 */ /* 0x000fea0003800000 */
.L_x_7:
[----:B------:R-:W-:-:S05]  /*0980*/  VIADD R27, R27, 0xfffffffc ;  /* 0xfffffffc1b1b7836 */ /* 0x000fca0000000000 */
[----:B------:R-:W-:-:S13]  /*0990*/  ISETP.GE.U32.AND P1, PT, R27, -0x2, PT ;  /* 0xfffffffe1b00780c */ /* 0x000fda0003f26070 */
[----:B------:R-:W-:Y:S05]  /*09a0*/  @!P1 BRA `(.L_x_9) ;  /* 0x0000000000189947 */ /* 0x000fea0003800000 */
[----:B------:R-:W2:Y:S02]  /*09b0*/  LDG.E.U8 R27, desc[UR4][R16.64] ;  /* 0x00000004101b7981 */ /* 0x000ea4000c1e1100 */
[----:B--2---:R-:W-:-:S13]  /*09c0*/  ISETP.NE.AND P1, PT, R27, RZ, PT ;  /* 0x000000ff1b00720c */ /* 0x004fda0003f25270 */
[----:B------:R-:W-:Y:S05]  /*09d0*/  @P1 BRA `(.L_x_8) ;  /* 0x0000000000101947 */ /* 0x000fea0003800000 */
[----:B------:R-:W-:-:S05]  /*09e0*/  IMAD.MOV.U32 R27, RZ, RZ, 0x1 ;  /* 0x00000001ff1b7424 */ /* 0x000fca00078e00ff */
[----:B------:R0:W-:Y:S01]  /*09f0*/  STG.E desc[UR4][R16.64+0x4], R27 ;  /* 0x0000041b10007986 */ /* 0x0001e2000c101904 */
[----:B------:R-:W-:Y:S05]  /*0a00*/  BRA `(.L_x_8) ;  /* 0x0000000000047947 */ /* 0x000fea0003800000 */
.L_x_9:
[----:B------:R2:W-:Y:S02]  /*0a10*/  STG.E desc[UR4][R16.64+0x4], RZ ;  /* 0x000004ff10007986 */ /* 0x0005e4000c101904 */
.L_x_8:
[----:B------:R-:W-:Y:S05]  /*0a20*/  BSYNC.RECONVERGENT B0 ;  /* 0x0000000000007941 */ /* 0x000fea0003800200 */
.L_x_6:
[----:B------:R-:W-:Y:S05]  /*0a30*/  @P0 BRA `(.L_x_10) ;  /* 0xfffffff800d40947 */ /* 0x000fea000383ffff */
.L_x_1:
[----:B------:R-:W5:Y:S02]  /*0a40*/  LDC R14, c[0x0][0x398] ;  /* 0x0000e600ff0e7b82 */ /* 0x000f640000000800 */
[----:B-----5:R-:W-:-:S04]  /*0a50*/  LOP3.LUT R14, R14, 0x1, RZ, 0xc0, !PT ;  /* 0x000000010e0e7812 */ /* 0x020fc800078ec0ff */
[----:B------:R-:W-:-:S13]  /*0a60*/  ISETP.NE.U32.AND P0, PT, R14, 0x1, PT ;  /* 0x000000010e00780c */ /* 0x000fda0003f05070 */
[----:B------:R-:W-:Y:S05]  /*0a70*/  @P0 EXIT ;  /* 0x000000000000094d */ /* 0x000fea0003800000 */
[----:B------:R-:W5:Y:S01]  /*0a80*/  LDC.64 R14, c[0x0][0x380] ;  /* 0x0000e000ff0e7b82 */ /* 0x000f620000000a00 */
[----:B------:R-:W5:Y:S04]  /*0a90*/  LDG.E R10, desc[UR4][R10.64+0x4] ;  /* 0x000004040a0a7981 */ /* 0x000f68000c1e1900 */
[----:B------:R-:W5:Y:S04]  /*0aa0*/  LDG.E R13, desc[UR4][R12.64+0x4] ;  /* 0x000004040c0d7981 */ /* 0x000f68000c1e1900 */
[----:B0-234-:R-:W2:Y:S04]  /*0ab0*/  LDG.E R16, desc[UR4][R6.64+-0x4] ;  /* 0xfffffc0406107981 */ /* 0x01dea8000c1e1900 */
[----:B------:R-:W3:Y:S04]  /*0ac0*/  LDG.E R17, desc[UR4][R6.64+0xc] ;  /* 0x00000c0406117981 */ /* 0x000ee8000c1e1900 */
[----:B------:R-:W4:Y:S04]  /*0ad0*/  LDG.E R19, desc[UR4][R2.64+0xc] ;  /* 0x00000c0402137981 */ /* 0x000f28000c1e1900 */
[----:B------:R-:W4:Y:S01]  /*0ae0*/  LDG.E R18, desc[UR4][R4.64+-0x4] ;  /* 0xfffffc0404127981 */ /* 0x000f22000c1e1900 */
[----:B-----5:R-:W-:-:S03]  /*0af0*/  IMAD.WIDE R14, R0, 0x8, R14 ;  /* 0x00000008000e7825 */ /* 0x020fc600078e020e */
[----:B------:R-:W5:Y:S04]  /*0b00*/  LDG.E R21, desc[UR4][R4.64+0xc] ;  /* 0x00000c0404157981 */ /* 0x000f68000c1e1900 */
[----:B------:R-:W3:Y:S04]  /*0b10*/  LDG.E R0, desc[UR4][R2.64+-0x4] ;  /* 0xfffffc0402007981 */ /* 0x000ee8000c1e1900 */
[----:B------:R-:W4:Y:S01]  /*0b20*/  LDG.E R14, desc[UR4][R14.64+0x4] ;  /* 0x000004040e0e7981 */ /* 0x000f22000c1e1900 */
[----:B--2---:R-:W-:Y:S02]  /*0b30*/  IADD3 R16, PT, PT, R16, R13, R10 ;  /* 0x0000000d10107210 */ /* 0x004fe40007ffe00a */
[----:B----4-:R-:W-:-:S02]  /*0b40*/  ISETP.NE.AND P0, PT, R14, 0x1, PT ;  /* 0x000000010e00780c */ /* 0x010fc40003f05270 */
[----:B---3--:R-:W-:-:S04]  /*0b50*/  IADD3 R0, PT, PT, R0, R16, R17 ;  /* 0x0000001000007210 */ /* 0x008fc80007ffe011 */
[----:B------:R-:W-:-:S05]  /*0b60*/  IADD3 R0, PT, PT, R18, R0, R19 ;  /* 0x0000000012007210 */ /* 0x000fca0007ffe013 */
[----:B-----5:R-:W-:Y:S02]  /*0b70*/  IMAD.IADD R0, R0, 0x1, R21 ;  /* 0x0000000100007824 */ /* 0x020fe400078e0215 */
[----:B------:R-:W-:Y:S05]  /*0b80*/  @!P0 BRA `(.L_x_11) ;  /* 0x0000000000248947 */ /* 0x000fea0003800000 */
[----:B------:R-:W-:-:S13]  /*0b90*/  ISETP.NE.AND P0, PT, R0, 0x3, PT ;  /* 0x000000030000780c */ /* 0x000fda0003f05270 */
[----:B------:R0:W-:Y:S01]  /*0ba0*/  @P0 STG.E desc[UR4][R8.64+0x4], RZ ;  /* 0x000004ff08000986 */ /* 0x0001e2000c101904 */
[----:B------:R-:W-:Y:S05]  /*0bb0*/  @P0 EXIT ;  /* 0x000000000000094d */ /* 0x000fea0003800000 */
[----:B------:R-:W2:Y:S02]  /*0bc0*/  LDG.E.U8 R0, desc[UR4][R8.64] ;  /* 0x0000000408007981 */ /* 0x000ea4000c1e1100 */
[----:B--2---:R-:W-:-:S13]  /*0bd0*/  ISETP.NE.AND P0, PT, R0, RZ, PT ;  /* 0x000000ff0000720c */ /* 0x004fda0003f05270 */
[----:B------:R-:W-:Y:S05]  /*0be0*/  @P0 EXIT ;  /* 0x000000000000094d */ /* 0x000fea0003800000 */
[----:B------:R-:W-:-:S05]  /*0bf0*/  IMAD.MOV.U32 R3, RZ, RZ, 0x1 ;  /* 0x00000001ff037424 */ /* 0x000fca00078e00ff */
[----:B------:R-:W-:Y:S01]  /*0c00*/  STG.E desc[UR4][R8.64+0x4], R3 ;  /* 0x0000040308007986 */ /* 0x000fe2000c101904 */
[----:B------:R-:W-:Y:S05]  /*0c10*/  EXIT ;  /* 0x000000000000794d */ /* 0x000fea0003800000 */
.L_x_11:
[----:B------:R-:W-:-:S05]  /*0c20*/  VIADD R0, R0, 0xfffffffc ;  /* 0xfffffffc00007836 */ /* 0x000fca0000000000 */
[----:B------:R-:W-:-:S13]  /*0c30*/  ISETP.GE.U32.AND P0, PT, R0, -0x2, PT ;  /* 0xfffffffe0000780c */ /* 0x000fda0003f06070 */
[----:B------:R-:W-:Y:S05]  /*0c40*/  @!P0 BRA `(.L_x_12) ;  /* 0x0000000000188947 */ /* 0x000fea0003800000 */
[----:B------:R-:W2:Y:S02]  /*0c50*/  LDG.E.U8 R0, desc[UR4][R8.64] ;  /* 0x0000000408007981 */ /* 0x000ea4000c1e1100 */
[----:B--2---:R-:W-:-:S13]  /*0c60*/  ISETP.NE.AND P0, PT, R0, RZ, PT ;  /* 0x000000ff0000720c */ /* 0x004fda0003f05270 */
[----:B------:R-:W-:Y:S05]  /*0c70*/  @P0 EXIT ;  /* 0x000000000000094d */ /* 0x000fea0003800000 */
[----:B------:R-:W-:-:S05]  /*0c80*/  IMAD.MOV.U32 R3, RZ, RZ, 0x1 ;  /* 0x00000001ff037424 */ /* 0x000fca00078e00ff */
[----:B------:R-:W-:Y:S01]  /*0c90*/  STG.E desc[UR4][R8.64+0x4], R3 ;  /* 0x0000040308007986 */ /* 0x000fe2000c101904 */
[----:B------:R-:W-:Y:S05]  /*0ca0*/  EXIT ;  /* 0x000000000000794d */ /* 0x000fea0003800000 */
.L_x_12:
[----:B------:R-:W-:Y:S01]  /*0cb0*/  STG.E desc[UR4][R8.64+0x4], RZ ;  /* 0x000004ff08007986 */ /* 0x000fe2000c101904 */
[----:B------:R-:W-:Y:S05]  /*0cc0*/  EXIT ;  /* 0x000000000000794d */ /* 0x000fea0003800000 */
.L_x_0:
[----:B------:R-:W0:Y:S01]  /*0cd0*/  LDC.64 R2, c[0x0][0x388] ;  /* 0x0000e200ff027b82 */ /* 0x000e220000000a00 */
[----:B------:R-:W-:Y:S02]  /*0ce0*/  IMAD.MOV.U32 R4, RZ, RZ, 0x1 ;  /* 0x00000001ff047424 */ /* 0x000fe400078e00ff */
[----:B0-----:R-:W-:-:S03]  /*0cf0*/  IMAD.WIDE R2, R0, 0x8, R2 ;  /* 0x0000000800027825 */ /* 0x001fc600078e0202 */
[----:B------:R-:W-:Y:S02]  /*0d00*/  PRMT R0, R4, 0x7610, R0 ;  /* 0x0000761004007816 */ /* 0x000fe40000000000 */
[----:B------:R-:W-:Y:S04]  /*0d10*/  STG.E desc[UR4][R2.64+0x4], RZ ;  /* 0x000004ff02007986 */ /* 0x000fe8000c101904 */
[----:B------:R-:W-:Y:S01]  /*0d20*/  STG.E.U8 desc[UR4][R2.64], R0 ;  /* 0x0000000002007986 */ /* 0x000fe2000c101104 */
[----:B------:R-:W-:Y:S05]  /*0d30*/  EXIT ;  /* 0x000000000000794d */ /* 0x000fea0003800000 */
.L_x_13:
[----:B------:R-:W-:-:S00]  /*0d40*/  BRA `(.L_x_13) ;  /* 0xfffffffc00fc7947 */ /* 0x000fc0000383ffff */
[----:B------:R-:W-:-:S00]  /*0d50*/  NOP ;  /* 0x0000000000007918 */ /* 0x000fc00000000000 */
        /* <DEDUP_REMOVED lines=10> */
.L_x_14:


//--------------------- .nv.shared.reserved.0     --------------------------
	.section	.nv.shared.reserved.0,"aw",@nobits
	.weak		__nv_reservedSMEM_offset_0_alias
	.size		__nv_reservedSMEM_offset_0_alias, 0, 64
	.other		__nv_reservedSMEM_offset_0_alias,@"STO_CUDA_RESERVED_SHARED STV_DEFAULT"
__nv_reservedSMEM_offset_0_alias:
	.zero		0
	.zero		64


//--------------------- .nv.constant0._Z18processGenerationsP4cellS0_iii --------------------------
	.section	.nv.constant0._Z18processGenerationsP4cellS0_iii,"a",@progbits
	.sectionflags	@""
	.align	4
.nv.constant0._Z18processGenerationsP4cellS0_iii:
	.zero		924


//--------------------- SYMBOLS --------------------------

	.type		.nv.reservedSmem.offset0,@object
	.size		.nv.reservedSmem.offset0,0x4
